	.headerflags	@"EF_CUDA_TEXMODE_UNIFIED EF_CUDA_64BIT_ADDRESS EF_CUDA_ACCELERATORS EF_CUDA_SM90 EF_CUDA_VIRTUAL_SM(EF_CUDA_SM90)"
	.elftype	@"ET_EXEC"


//--------------------- .nv.info                  --------------------------
	.section	.nv.info,"",@"SHT_CUDA_INFO"
	.align	4


	//----- nvinfo : EIATTR_REGCOUNT
	.align		4
        /*0000*/ 	.byte	0x04, 0x2f
        /*0002*/ 	.short	(.L_2 - .L_1)
	.align		4
.L_1:
        /*0004*/ 	.word	index@(triton_per_fused__native_batch_norm_legit_32)
        /*0008*/ 	.word	0x00000015


	//----- nvinfo : EIATTR_MIN_STACK_SIZE
	.align		4
.L_2:
        /*000c*/ 	.byte	0x04, 0x12
        /*000e*/ 	.short	(.L_4 - .L_3)
	.align		4
.L_3:
        /*0010*/ 	.word	index@(triton_per_fused__native_batch_norm_legit_32)
        /*0014*/ 	.word	0x00000000


	//----- nvinfo : EIATTR_FRAME_SIZE
	.align		4
.L_4:
        /*0018*/ 	.byte	0x04, 0x11
        /*001a*/ 	.short	(.L_6 - .L_5)
	.align		4
.L_5:
        /*001c*/ 	.word	index@(triton_per_fused__native_batch_norm_legit_32)
        /*0020*/ 	.word	0x00000000


	//----- nvinfo : EIATTR_MIN_STACK_SIZE
	.align		4
.L_6:
        /*0024*/ 	.byte	0x04, 0x12
        /*0026*/ 	.short	(.L_8 - .L_7)
	.align		4
.L_7:
        /*0028*/ 	.word	index@(triton_per_fused__native_batch_norm_legit_32)
        /*002c*/ 	.word	0x00000000
.L_8:


//--------------------- .nv.info.triton_per_fused__native_batch_norm_legit_32 --------------------------
	.section	.nv.info.triton_per_fused__native_batch_norm_legit_32,"",@"SHT_CUDA_INFO"
	.sectionflags	@""
	.align	4


	//----- nvinfo : EIATTR_CUDA_API_VERSION
	.align		4
        /*0000*/ 	.byte	0x04, 0x37
        /*0002*/ 	.short	(.L_10 - .L_9)
.L_9:
        /*0004*/ 	.word	0x0000007c


	//----- nvinfo : EIATTR_KPARAM_INFO
	.align		4
.L_10:
        /*0008*/ 	.byte	0x04, 0x17
        /*000a*/ 	.short	(.L_12 - .L_11)
.L_11:
        /*000c*/ 	.word	0x00000000
        /*0010*/ 	.short	0x0004
        /*0012*/ 	.short	0x001c
        /*0014*/ 	.byte	0x00, 0xf0, 0x11, 0x00


	//----- nvinfo : EIATTR_KPARAM_INFO
	.align		4
.L_12:
        /*0018*/ 	.byte	0x04, 0x17
        /*001a*/ 	.short	(.L_14 - .L_13)
.L_13:
        /*001c*/ 	.word	0x00000000
        /*0020*/ 	.short	0x0003
        /*0022*/ 	.short	0x0018
        /*0024*/ 	.byte	0x00, 0xf0, 0x11, 0x00


	//----- nvinfo : EIATTR_KPARAM_INFO
	.align		4
.L_14:
        /*0028*/ 	.byte	0x04, 0x17
        /*002a*/ 	.short	(.L_16 - .L_15)
.L_15:
        /*002c*/ 	.word	0x00000000
        /*0030*/ 	.short	0x0002
        /*0032*/ 	.short	0x0010
        /*0034*/ 	.byte	0x00, 0xf4, 0x21, 0x00


	//----- nvinfo : EIATTR_KPARAM_INFO
	.align		4
.L_16:
        /*0038*/ 	.byte	0x04, 0x17
        /*003a*/ 	.short	(.L_18 - .L_17)
.L_17:
        /*003c*/ 	.word	0x00000000
        /*0040*/ 	.short	0x0001
        /*0042*/ 	.short	0x0008
        /*0044*/ 	.byte	0x00, 0xf4, 0x21, 0x00


	//----- nvinfo : EIATTR_KPARAM_INFO
	.align		4
.L_18:
        /*0048*/ 	.byte	0x04, 0x17
        /*004a*/ 	.short	(.L_20 - .L_19)
.L_19:
        /*004c*/ 	.word	0x00000000
        /*0050*/ 	.short	0x0000
        /*0052*/ 	.short	0x0000
        /*0054*/ 	.byte	0x00, 0xf4, 0x21, 0x00


	//----- nvinfo : EIATTR_SPARSE_MMA_MASK
	.align		4
.L_20:
        /*0058*/ 	.byte	0x03, 0x50
        /*005a*/ 	.short	0x0000


	//----- nvinfo : EIATTR_MAXREG_COUNT
	.align		4
        /*005c*/ 	.byte	0x03, 0x1b
        /*005e*/ 	.short	0x00ff


	//----- nvinfo : EIATTR_COOP_GROUP_MASK_REGIDS
	.align		4
        /*0060*/ 	.byte	0x04, 0x29
        /*0062*/ 	.short	(.L_22 - .L_21)


	//   ....[0]....
.L_21:
        /*0064*/ 	.word	0xffffffff


	//   ....[1]....
        /*0068*/ 	.word	0xffffffff


	//   ....[2]....
        /*006c*/ 	.word	0xffffffff


	//   ....[3]....
        /*0070*/ 	.word	0xffffffff


	//   ....[4]....
        /*0074*/ 	.word	0xffffffff


	//   ....[5]....
        /*0078*/ 	.word	0xffffffff


	//   ....[6]....
        /*007c*/ 	.word	0xffffffff


	//   ....[7]....
        /*0080*/ 	.word	0xffffffff


	//   ....[8]....
        /*0084*/ 	.word	0xffffffff


	//   ....[9]....
        /*0088*/ 	.word	0xffffffff


	//   ....[10]....
        /*008c*/ 	.word	0xffffffff


	//   ....[11]....
        /*0090*/ 	.word	0xffffffff


	//----- nvinfo : EIATTR_COOP_GROUP_INSTR_OFFSETS
	.align		4
.L_22:
        /*0094*/ 	.byte	0x04, 0x28
        /*0096*/ 	.short	(.L_24 - .L_23)


	//   ....[0]....
.L_23:
        /*0098*/ 	.word	0x00000220


	//   ....[1]....
        /*009c*/ 	.word	0x00000240


	//   ....[2]....
        /*00a0*/ 	.word	0x00000260


	//   ....[3]....
        /*00a4*/ 	.word	0x00000290


	//   ....[4]....
        /*00a8*/ 	.word	0x000002b0


	//   ....[5]....
        /*00ac*/ 	.word	0x00000340


	//   ....[6]....
        /*00b0*/ 	.word	0x00000430


	//   ....[7]....
        /*00b4*/ 	.word	0x00000450


	//   ....[8]....
        /*00b8*/ 	.word	0x00000470


	//   ....[9]....
        /*00bc*/ 	.word	0x00000490


	//   ....[10]....
        /*00c0*/ 	.word	0x000004c0


	//   ....[11]....
        /*00c4*/ 	.word	0x00000520


	//----- nvinfo : EIATTR_EXIT_INSTR_OFFSETS
	.align		4
.L_24:
        /*00c8*/ 	.byte	0x04, 0x1c
        /*00ca*/ 	.short	(.L_26 - .L_25)


	//   ....[0]....
.L_25:
        /*00cc*/ 	.word	0x00000600


	//   ....[1]....
        /*00d0*/ 	.word	0x00000620


	//----- nvinfo : EIATTR_REQNTID
	.align		4
.L_26:
        /*00d4*/ 	.byte	0x04, 0x10
        /*00d6*/ 	.short	(.L_28 - .L_27)
.L_27:
        /*00d8*/ 	.word	0x00000040
        /*00dc*/ 	.word	0x00000001
        /*00e0*/ 	.word	0x00000001


	//----- nvinfo : EIATTR_CBANK_PARAM_SIZE
	.align		4
.L_28:
        /*00e4*/ 	.byte	0x03, 0x19
        /*00e6*/ 	.short	0x0020


	//----- nvinfo : EIATTR_PARAM_CBANK
	.align		4
        /*00e8*/ 	.byte	0x04, 0x0a
        /*00ea*/ 	.short	(.L_30 - .L_29)
	.align		4
.L_29:
        /*00ec*/ 	.word	index@(.nv.constant0.triton_per_fused__native_batch_norm_legit_32)
        /*00f0*/ 	.short	0x0210
        /*00f2*/ 	.short	0x0020


	//----- nvinfo : EIATTR_SW_WAR
	.align		4
.L_30:
        /*00f4*/ 	.byte	0x04, 0x36
        /*00f6*/ 	.short	(.L_32 - .L_31)
.L_31:
        /*00f8*/ 	.word	0x00000008
.L_32:


//--------------------- .nv.callgraph             --------------------------
	.section	.nv.callgraph,"",@"SHT_CUDA_CALLGRAPH"
	.align	4
	.sectionentsize	8
	.align		4
        /*0000*/ 	.word	0x00000000
	.align		4
        /*0004*/ 	.word	0xffffffff
	.align		4
        /*0008*/ 	.word	0x00000000
	.align		4
        /*000c*/ 	.word	0xfffffffe
	.align		4
        /*0010*/ 	.word	0x00000000
	.align		4
        /*0014*/ 	.word	0xfffffffd
	.align		4
        /*0018*/ 	.word	0x00000000
	.align		4
        /*001c*/ 	.word	0xfffffffc


//--------------------- .nv.constant4             --------------------------
	.section	.nv.constant4,"a",@progbits
	.align	8
	.align		8
.nv.constant4:
        /*0000*/ 	.dword	_$_str


//--------------------- .text.triton_per_fused__native_batch_norm_legit_32 --------------------------
	.section	.text.triton_per_fused__native_batch_norm_legit_32,"ax",@progbits
	.sectionflags	@"SHF_BARRIERS=1"
	.align	128
        .global         triton_per_fused__native_batch_norm_legit_32
        .type           triton_per_fused__native_batch_norm_legit_32,@function
        .size           triton_per_fused__native_batch_norm_legit_32,(.L_x_1 - triton_per_fused__native_batch_norm_legit_32)
        .other          triton_per_fused__native_batch_norm_legit_32,@"STO_CUDA_ENTRY STV_DEFAULT"
triton_per_fused__native_batch_norm_legit_32:
.text.triton_per_fused__native_batch_norm_legit_32:
[----:B------:R-:W0:Y:S01]  /*0000*/  LDC R1, c[0x0][0x28] ;  /* 0x00000a00ff017b82 */ /* 0x000e220000000800 */
[----:B------:R-:W1:Y:S07]  /*0010*/  S2R R0, SR_CTAID.X ;  /* 0x0000000000007919 */ /* 0x000e6e0000002500 */
[----:B------:R-:W2:Y:S01]  /*0020*/  LDC.64 R2, c[0x0][0x218] ;  /* 0x00008600ff027b82 */ /* 0x000ea20000000a00 */
[----:B------:R-:W-:Y:S01]  /*0030*/  ULDC.64 UR6, c[0x0][0x208] ;  /* 0x0000820000067ab9 */ /* 0x000fe20000000a00 */
[----:B------:R-:W3:Y:S01]  /*0040*/  S2R R16, SR_TID.X ;  /* 0x0000000000107919 */ /* 0x000ee20000002100 */
[----:B-1----:R-:W-:-:S04]  /*0050*/  SHF.R.S32.HI R7, RZ, 0x1f, R0 ;  /* 0x0000001fff077819 */ /* 0x002fc80000011400 */
[----:B------:R-:W-:Y:S02]  /*0060*/  LEA.HI R7, R7, R0, RZ, 0x6 ;  /* 0x0000000007077211 */ /* 0x000fe400078f30ff */
[----:B---3--:R-:W-:Y:S02]  /*0070*/  LOP3.LUT R4, R16, 0x3f, RZ, 0xc0, !PT ;  /* 0x0000003f10047812 */ /* 0x008fe400078ec0ff */
[C---:B------:R-:W-:Y:S02]  /*0080*/  SHF.L.U32 R8, R7.reuse, 0x8, RZ ;  /* 0x0000000807087819 */ /* 0x040fe400000006ff */
[----:B------:R-:W-:Y:S02]  /*0090*/  LOP3.LUT R7, R7, 0xffffffc0, RZ, 0xc0, !PT ;  /* 0xffffffc007077812 */ /* 0x000fe400078ec0ff */
[----:B------:R-:W-:-:S04]  /*00a0*/  LOP3.LUT R9, R8, 0xffffc000, RZ, 0xc0, !PT ;  /* 0xffffc00008097812 */ /* 0x000fc800078ec0ff */
[----:B------:R-:W-:-:S04]  /*00b0*/  LEA R9, R4, R9, 0x6 ;  /* 0x0000000904097211 */ /* 0x000fc800078e30ff */
[----:B------:R-:W-:-:S04]  /*00c0*/  IADD3 R13, R9, R0, -R7 ;  /* 0x00000000090d7210 */ /* 0x000fc80007ffe807 */
[----:B------:R-:W-:Y:S01]  /*00d0*/  IADD3 R9, R13, 0x1000, RZ ;  /* 0x000010000d097810 */ /* 0x000fe20007ffe0ff */
[----:B--2---:R-:W-:Y:S01]  /*00e0*/  IMAD.WIDE R10, R13, 0x4, R2 ;  /* 0x000000040d0a7825 */ /* 0x004fe200078e0202 */
[----:B------:R-:W-:-:S03]  /*00f0*/  IADD3 R15, R13, 0x2000, RZ ;  /* 0x000020000d0f7810 */ /* 0x000fc60007ffe0ff */
[--C-:B------:R-:W-:Y:S01]  /*0100*/  IMAD.WIDE R8, R9, 0x4, R2.reuse ;  /* 0x0000000409087825 */ /* 0x100fe200078e0202 */
[----:B------:R-:W-:Y:S01]  /*0110*/  IADD3 R17, R13, 0x3000, RZ ;  /* 0x000030000d117810 */ /* 0x000fe20007ffe0ff */
[----:B------:R-:W2:Y:S02]  /*0120*/  LDG.E R7, desc[UR6][R10.64] ;  /* 0x000000060a077981 */ /* 0x000ea4000c1e1900 */
[--C-:B------:R-:W-:Y:S02]  /*0130*/  IMAD.WIDE R12, R15, 0x4, R2.reuse ;  /* 0x000000040f0c7825 */ /* 0x100fe400078e0202 */
[----:B------:R-:W2:Y:S02]  /*0140*/  LDG.E R8, desc[UR6][R8.64] ;  /* 0x0000000608087981 */ /* 0x000ea4000c1e1900 */
[----:B------:R-:W-:Y:S02]  /*0150*/  IMAD.WIDE R14, R17, 0x4, R2 ;  /* 0x00000004110e7825 */ /* 0x000fe400078e0202 */
[----:B------:R1:W3:Y:S04]  /*0160*/  LDG.E R2, desc[UR6][R12.64] ;  /* 0x000000060c027981 */ /* 0x0002e8000c1e1900 */
[----:B------:R4:W5:Y:S01]  /*0170*/  LDG.E R3, desc[UR6][R14.64] ;  /* 0x000000060e037981 */ /* 0x000962000c1e1900 */
[----:B------:R-:W4:Y:S01]  /*0180*/  S2UR UR5, SR_CgaCtaId ;  /* 0x00000000000579c3 */ /* 0x000f220000008800 */
[C---:B------:R-:W-:Y:S01]  /*0190*/  LOP3.LUT P1, RZ, R16.reuse, 0x1f, RZ, 0xc0, !PT ;  /* 0x0000001f10ff7812 */ /* 0x040fe2000782c0ff */
[----:B------:R-:W-:Y:S01]  /*01a0*/  UMOV UR4, 0x400 ;  /* 0x0000040000047882 */ /* 0x000fe20000000000 */
[----:B------:R-:W-:-:S02]  /*01b0*/  ISETP.GE.AND P2, PT, R16, 0x2, PT ;  /* 0x000000021000780c */ /* 0x000fc40003f46270 */
[----:B-1----:R-:W-:Y:S01]  /*01c0*/  SHF.R.U32.HI R13, RZ, 0x3, R16 ;  /* 0x00000003ff0d7819 */ /* 0x002fe20000011610 */
[----:B----4-:R-:W-:Y:S01]  /*01d0*/  HFMA2.MMA R15, -RZ, RZ, 0.9375, 0 ;  /* 0x3b800000ff0f7435 */ /* 0x010fe200000001ff */
[----:B0-----:R-:W-:Y:S01]  /*01e0*/  UPRMT UR4, UR5, 0x654, UR4 ;  /* 0x0000065405047896 */ /* 0x001fe20008000004 */
[----:B--2---:R-:W-:-:S04]  /*01f0*/  FADD R17, R7, R8 ;  /* 0x0000000807117221 */ /* 0x004fc80000000000 */
[----:B---3--:R-:W-:-:S04]  /*0200*/  FADD R18, R2, R17 ;  /* 0x0000001102127221 */ /* 0x008fc80000000000 */
[----:B-----5:R-:W-:-:S05]  /*0210*/  FADD R18, R3, R18 ;  /* 0x0000001203127221 */ /* 0x020fca0000000000 */
[----:B------:R-:W0:Y:S02]  /*0220*/  SHFL.BFLY PT, R17, R18, 0x10, 0x1f ;  /* 0x0e001f0012117f89 */ /* 0x000e2400000e0000 */
[----:B0-----:R-:W-:-:S05]  /*0230*/  FADD R17, R18, R17 ;  /* 0x0000001112117221 */ /* 0x001fca0000000000 */
[----:B------:R-:W0:Y:S02]  /*0240*/  SHFL.BFLY PT, R10, R17, 0x8, 0x1f ;  /* 0x0d001f00110a7f89 */ /* 0x000e2400000e0000 */
[----:B0-----:R-:W-:-:S05]  /*0250*/  FADD R10, R17, R10 ;  /* 0x0000000a110a7221 */ /* 0x001fca0000000000 */
[----:B------:R-:W0:Y:S02]  /*0260*/  SHFL.BFLY PT, R9, R10, 0x4, 0x1f ;  /* 0x0c801f000a097f89 */ /* 0x000e2400000e0000 */
[----:B0-----:R-:W-:Y:S01]  /*0270*/  FADD R9, R10, R9 ;  /* 0x000000090a097221 */ /* 0x001fe20000000000 */
[----:B------:R-:W-:-:S04]  /*0280*/  LEA R10, R16, UR4, 0x2 ;  /* 0x00000004100a7c11 */ /* 0x000fc8000f8e10ff */
[----:B------:R-:W0:Y:S02]  /*0290*/  SHFL.BFLY PT, R12, R9, 0x2, 0x1f ;  /* 0x0c401f00090c7f89 */ /* 0x000e2400000e0000 */
[----:B0-----:R-:W-:-:S05]  /*02a0*/  FADD R12, R9, R12 ;  /* 0x0000000c090c7221 */ /* 0x001fca0000000000 */
[----:B------:R-:W0:Y:S02]  /*02b0*/  SHFL.BFLY PT, R11, R12, 0x1, 0x1f ;  /* 0x0c201f000c0b7f89 */ /* 0x000e2400000e0000 */
[----:B0-----:R-:W-:Y:S01]  /*02c0*/  FADD R14, R12, R11 ;  /* 0x0000000b0c0e7221 */ /* 0x001fe20000000000 */
[----:B------:R-:W-:Y:S02]  /*02d0*/  LOP3.LUT R11, R13, 0x4, RZ, 0xc0, !PT ;  /* 0x000000040d0b7812 */ /* 0x000fe400078ec0ff */
[----:B------:R-:W-:-:S03]  /*02e0*/  LOP3.LUT R12, R16, 0x1, RZ, 0xc0, !PT ;  /* 0x00000001100c7812 */ /* 0x000fc600078ec0ff */
[----:B------:R-:W-:Y:S01]  /*02f0*/  @!P1 STS [R11+UR4], R14 ;  /* 0x0000000e0b009988 */ /* 0x000fe20008000804 */
[----:B------:R-:W-:Y:S01]  /*0300*/  BAR.SYNC.DEFER_BLOCKING 0x0 ;  /* 0x0000000000007b1d */ /* 0x000fe20000010000 */
[----:B------:R-:W-:-:S04]  /*0310*/  ISETP.NE.U32.AND P0, PT, R12, 0x1, PT ;  /* 0x000000010c00780c */ /* 0x000fc80003f05070 */
[----:B------:R-:W-:Y:S01]  /*0320*/  ISETP.LT.AND P0, PT, R16, 0x2, P0 ;  /* 0x000000021000780c */ /* 0x000fe20000701270 */
[----:B------:R-:W0:Y:S04]  /*0330*/  @!P2 LDS R6, [R10] ;  /* 0x000000000a06a984 */ /* 0x000e280000000800 */
[----:B0-----:R-:W0:Y:S02]  /*0340*/  SHFL.BFLY PT, R9, R6, 0x1, 0x1f ;  /* 0x0c201f0006097f89 */ /* 0x001e2400000e0000 */
[----:B0-----:R-:W-:-:S06]  /*0350*/  FADD R13, R6, R9 ;  /* 0x00000009060d7221 */ /* 0x001fcc0000000000 */
[----:B------:R-:W-:Y:S01]  /*0360*/  @P0 STS [R10], R13 ;  /* 0x0000000d0a000388 */ /* 0x000fe20000000800 */
[----:B------:R-:W-:Y:S06]  /*0370*/  BAR.SYNC.DEFER_BLOCKING 0x0 ;  /* 0x0000000000007b1d */ /* 0x000fec0000010000 */
[----:B------:R-:W0:Y:S02]  /*0380*/  LDS R9, [UR4] ;  /* 0x00000004ff097984 */ /* 0x000e240008000800 */
[----:B0-----:R-:W-:-:S04]  /*0390*/  FADD R9, RZ, R9 ;  /* 0x00000009ff097221 */ /* 0x001fc80000000000 */
[----:B------:R-:W-:-:S04]  /*03a0*/  FMUL R9, R9, 0.00390625 ;  /* 0x3b80000009097820 */ /* 0x000fc80000400000 */
[--C-:B------:R-:W-:Y:S01]  /*03b0*/  FADD R8, R8, -R9.reuse ;  /* 0x8000000908087221 */ /* 0x100fe20000000000 */
[--C-:B------:R-:W-:Y:S01]  /*03c0*/  FADD R7, R7, -R9.reuse ;  /* 0x8000000907077221 */ /* 0x100fe20000000000 */
[--C-:B------:R-:W-:Y:S01]  /*03d0*/  FADD R2, R2, -R9.reuse ;  /* 0x8000000902027221 */ /* 0x100fe20000000000 */
[----:B------:R-:W-:Y:S01]  /*03e0*/  FADD R3, R3, -R9 ;  /* 0x8000000903037221 */ /* 0x000fe20000000000 */
[----:B------:R-:W-:-:S04]  /*03f0*/  FMUL R8, R8, R8 ;  /* 0x0000000808087220 */ /* 0x000fc80000400000 */
[----:B------:R-:W-:-:S04]  /*0400*/  FFMA R7, R7, R7, R8 ;  /* 0x0000000707077223 */ /* 0x000fc80000000008 */
[----:B------:R-:W-:-:S04]  /*0410*/  FFMA R2, R2, R2, R7 ;  /* 0x0000000202027223 */ /* 0x000fc80000000007 */
[----:B------:R-:W-:-:S05]  /*0420*/  FFMA R2, R3, R3, R2 ;  /* 0x0000000303027223 */ /* 0x000fca0000000002 */
[----:B------:R-:W0:Y:S02]  /*0430*/  SHFL.BFLY PT, R3, R2, 0x10, 0x1f ;  /* 0x0e001f0002037f89 */ /* 0x000e2400000e0000 */
[----:B0-----:R-:W-:-:S05]  /*0440*/  FADD R3, R2, R3 ;  /* 0x0000000302037221 */ /* 0x001fca0000000000 */
[----:B------:R-:W0:Y:S02]  /*0450*/  SHFL.BFLY PT, R6, R3, 0x8, 0x1f ;  /* 0x0d001f0003067f89 */ /* 0x000e2400000e0000 */
[----:B0-----:R-:W-:-:S05]  /*0460*/  FADD R6, R3, R6 ;  /* 0x0000000603067221 */ /* 0x001fca0000000000 */
[----:B------:R-:W0:Y:S02]  /*0470*/  SHFL.BFLY PT, R7, R6, 0x4, 0x1f ;  /* 0x0c801f0006077f89 */ /* 0x000e2400000e0000 */
[----:B0-----:R-:W-:-:S05]  /*0480*/  FADD R7, R6, R7 ;  /* 0x0000000706077221 */ /* 0x001fca0000000000 */
[----:B------:R-:W0:Y:S02]  /*0490*/  SHFL.BFLY PT, R8, R7, 0x2, 0x1f ;  /* 0x0c401f0007087f89 */ /* 0x000e2400000e0000 */
[----:B0-----:R-:W-:Y:S02]  /*04a0*/  FADD R8, R7, R8 ;  /* 0x0000000807087221 */ /* 0x001fe40000000000 */
[----:B------:R-:W0:Y:S03]  /*04b0*/  LDC.64 R6, c[0x0][0x220] ;  /* 0x00008800ff067b82 */ /* 0x000e260000000a00 */
[----:B------:R-:W1:Y:S02]  /*04c0*/  SHFL.BFLY PT, R13, R8, 0x1, 0x1f ;  /* 0x0c201f00080d7f89 */ /* 0x000e6400000e0000 */
[----:B-1----:R-:W-:-:S03]  /*04d0*/  FADD R12, R8, R13 ;  /* 0x0000000d080c7221 */ /* 0x002fc60000000000 */
[----:B------:R-:W-:Y:S06]  /*04e0*/  BAR.SYNC.DEFER_BLOCKING 0x0 ;  /* 0x0000000000007b1d */ /* 0x000fec0000010000 */
[----:B------:R-:W-:Y:S02]  /*04f0*/  @!P1 STS [R11+UR4], R12 ;  /* 0x0000000c0b009988 */ /* 0x000fe40008000804 */
[----:B------:R-:W-:Y:S06]  /*0500*/  BAR.SYNC.DEFER_BLOCKING 0x0 ;  /* 0x0000000000007b1d */ /* 0x000fec0000010000 */
[----:B------:R-:W1:Y:S04]  /*0510*/  @!P2 LDS R5, [R10] ;  /* 0x000000000a05a984 */ /* 0x000e680000000800 */
[----:B-1----:R-:W1:Y:S02]  /*0520*/  SHFL.BFLY PT, R2, R5, 0x1, 0x1f ;  /* 0x0c201f0005027f89 */ /* 0x002e6400000e0000 */
[----:B-1----:R-:W-:-:S02]  /*0530*/  FADD R13, R5, R2 ;  /* 0x00000002050d7221 */ /* 0x002fc40000000000 */
[----:B------:R-:W1:Y:S03]  /*0540*/  LDC.64 R2, c[0x0][0x210] ;  /* 0x00008400ff027b82 */ /* 0x000e660000000a00 */
[----:B------:R-:W-:Y:S05]  /*0550*/  @P0 STS [R10], R13 ;  /* 0x0000000d0a000388 */ /* 0x000fea0000000800 */
[----:B------:R-:W-:Y:S01]  /*0560*/  BAR.SYNC.DEFER_BLOCKING 0x0 ;  /* 0x0000000000007b1d */ /* 0x000fe20000010000 */
[----:B------:R-:W-:Y:S01]  /*0570*/  ISETP.NE.AND P0, PT, R4, RZ, PT ;  /* 0x000000ff0400720c */ /* 0x000fe20003f05270 */
[----:B0-----:R-:W-:-:S04]  /*0580*/  IMAD.WIDE R4, R0, 0x4, R6 ;  /* 0x0000000400047825 */ /* 0x001fc800078e0206 */
[----:B-1----:R-:W-:Y:S01]  /*0590*/  IMAD.WIDE R2, R0, 0x4, R2 ;  /* 0x0000000400027825 */ /* 0x002fe200078e0202 */
[----:B------:R-:W0:Y:S03]  /*05a0*/  LDS R14, [UR4] ;  /* 0x00000004ff0e7984 */ /* 0x000e260008000800 */
[----:B0-----:R-:W-:-:S04]  /*05b0*/  FADD R14, RZ, R14 ;  /* 0x0000000eff0e7221 */ /* 0x001fc80000000000 */
[----:B------:R-:W-:-:S04]  /*05c0*/  FFMA R14, R14, R15, 9.9999997473787516356e-06 ;  /* 0x3727c5ac0e0e7423 */ /* 0x000fc8000000000f */
[----:B------:R-:W0:Y:S01]  /*05d0*/  MUFU.RSQ R11, R14 ;  /* 0x0000000e000b7308 */ /* 0x000e220000001400 */
[----:B------:R-:W-:Y:S06]  /*05e0*/  BAR.SYNC.DEFER_BLOCKING 0x0 ;  /* 0x0000000000007b1d */ /* 0x000fec0000010000 */
[----:B0-----:R0:W-:Y:S02]  /*05f0*/  @!P0 STG.E desc[UR6][R2.64], R11 ;  /* 0x0000000b02008986 */ /* 0x0011e4000c101906 */
[----:B0-----:R-:W-:Y:S05]  /*0600*/  @P0 EXIT ;  /* 0x000000000000094d */ /* 0x001fea0003800000 */
[----:B------:R-:W-:Y:S01]  /*0610*/  STG.E desc[UR6][R4.64], R9 ;  /* 0x0000000904007986 */ /* 0x000fe2000c101906 */
[----:B------:R-:W-:Y:S05]  /*0620*/  EXIT ;  /* 0x000000000000794d */ /* 0x000fea0003800000 */
.L_x_0:
[----:B------:R-:W-:-:S00]  /*0630*/  BRA `(.L_x_0) ;  /* 0xfffffffc00fc7947 */ /* 0x000fc0000383ffff */
[----:B------:R-:W-:-:S00]  /*0640*/  NOP ;  /* 0x0000000000007918 */ /* 0x000fc00000000000 */
        /* <DEDUP_REMOVED lines=11> */
.L_x_1:


//--------------------- .nv.global.init           --------------------------
	.section	.nv.global.init,"aw",@progbits
.nv.global.init:
	.type		_$_str,@object
	.size		_$_str,(.L_0 - _$_str)
_$_str:
        /*0000*/ 	.byte	0x5f, 0x5f, 0x43, 0x55, 0x44, 0x41, 0x5f, 0x46, 0x54, 0x5a, 0x00
.L_0:


//--------------------- .nv.shared.triton_per_fused__native_batch_norm_legit_32 --------------------------
	.section	.nv.shared.triton_per_fused__native_batch_norm_legit_32,"aw",@nobits
	.sectionflags	@""
	.align	16
	.zero		1024


//--------------------- .nv.constant0.triton_per_fused__native_batch_norm_legit_32 --------------------------
	.section	.nv.constant0.triton_per_fused__native_batch_norm_legit_32,"a",@progbits
	.sectionflags	@""
	.align	4
.nv.constant0.triton_per_fused__native_batch_norm_legit_32:
	.zero		560
